//
// Generated by NVIDIA NVVM Compiler
//
// Compiler Build ID: CL-36424714
// Cuda compilation tools, release 13.0, V13.0.88
// Based on NVVM 20.0.0
//

.version 9.0
.target sm_100
.address_size 64

	// .globl	_Z8calcHashPdS_S_P5uint2PiS_S_S_S_S_S_S_S_

.visible .entry _Z8calcHashPdS_S_P5uint2PiS_S_S_S_S_S_S_S_(
	.param .u64 .ptr .align 1 _Z8calcHashPdS_S_P5uint2PiS_S_S_S_S_S_S_S__param_0,
	.param .u64 .ptr .align 1 _Z8calcHashPdS_S_P5uint2PiS_S_S_S_S_S_S_S__param_1,
	.param .u64 .ptr .align 1 _Z8calcHashPdS_S_P5uint2PiS_S_S_S_S_S_S_S__param_2,
	.param .u64 .ptr .align 1 _Z8calcHashPdS_S_P5uint2PiS_S_S_S_S_S_S_S__param_3,
	.param .u64 .ptr .align 1 _Z8calcHashPdS_S_P5uint2PiS_S_S_S_S_S_S_S__param_4,
	.param .u64 .ptr .align 1 _Z8calcHashPdS_S_P5uint2PiS_S_S_S_S_S_S_S__param_5,
	.param .u64 .ptr .align 1 _Z8calcHashPdS_S_P5uint2PiS_S_S_S_S_S_S_S__param_6,
	.param .u64 .ptr .align 1 _Z8calcHashPdS_S_P5uint2PiS_S_S_S_S_S_S_S__param_7,
	.param .u64 .ptr .align 1 _Z8calcHashPdS_S_P5uint2PiS_S_S_S_S_S_S_S__param_8,
	.param .u64 .ptr .align 1 _Z8calcHashPdS_S_P5uint2PiS_S_S_S_S_S_S_S__param_9,
	.param .u64 .ptr .align 1 _Z8calcHashPdS_S_P5uint2PiS_S_S_S_S_S_S_S__param_10,
	.param .u64 .ptr .align 1 _Z8calcHashPdS_S_P5uint2PiS_S_S_S_S_S_S_S__param_11,
	.param .u64 .ptr .align 1 _Z8calcHashPdS_S_P5uint2PiS_S_S_S_S_S_S_S__param_12
)
{



}


// ===== COMPILED SASS (sm_100) =====

	.target	sm_100

	.elftype	@"ET_EXEC"


//--------------------- .note.nv.tkinfo           --------------------------
	.section	.note.nv.tkinfo,"",@"SHT_NOTE"
	.sectionflags	@"SHF_NOTE_NV_TKINFO"
	.tkinfo
        /*0018*/ 	.word	0x00000002
        /*0030*/ 	.string	""
        /*0030*/ 	.string	"ptxas"
        /*0030*/ 	.string	"Cuda compilation tools, release 13.0, V13.0.88"
        /*0030*/ 	.string	"Build cuda_13.0.r13.0/compiler.36424714_0"
        /*0030*/ 	.string	"-arch sm_100 -m 64 "



//--------------------- .note.nv.cuinfo           --------------------------
	.section	.note.nv.cuinfo,"",@"SHT_NOTE"
	.sectionflags	@"SHF_NOTE_NV_CUINFO"
        /*0018*/ 	.short	0x0002
        /*001a*/ 	.short	0x0064
        /*001c*/ 	.short	0x0082
	.zero		2


//--------------------- .nv.info                  --------------------------
	.section	.nv.info,"",@"SHT_CUDA_INFO"
	.align	4


	//----- nvinfo : EIATTR_REGCOUNT
	.align		4
        /*0000*/ 	.byte	0x04, 0x2f
        /*0002*/ 	.short	(.L_1 - .L_0)
	.align		4
.L_0:
        /*0004*/ 	.word	index@(_Z8calcHashPdS_S_P5uint2PiS_S_S_S_S_S_S_S_)
        /*0008*/ 	.word	0x00000004


	//----- nvinfo : EIATTR_FRAME_SIZE
	.align		4
.L_1:
        /*000c*/ 	.byte	0x04, 0x11
        /*000e*/ 	.short	(.L_3 - .L_2)
	.align		4
.L_2:
        /*0010*/ 	.word	index@(_Z8calcHashPdS_S_P5uint2PiS_S_S_S_S_S_S_S_)
        /*0014*/ 	.word	0x00000000


	//----- nvinfo : EIATTR_MIN_STACK_SIZE
	.align		4
.L_3:
        /*0018*/ 	.byte	0x04, 0x12
        /*001a*/ 	.short	(.L_5 - .L_4)
	.align		4
.L_4:
        /*001c*/ 	.word	index@(_Z8calcHashPdS_S_P5uint2PiS_S_S_S_S_S_S_S_)
        /*0020*/ 	.word	0x00000000
.L_5:


//--------------------- .nv.compat                --------------------------
	.section	.nv.compat,"",@"SHT_CUDA_COMPAT_INFO"
	.align	4
        /*0000*/ 	.byte	0x02, 0x09, 0x00, 0x00, 0x02, 0x02, 0x01, 0x00, 0x02, 0x05, 0x05, 0x00, 0x03, 0x07, 0x01, 0x01
        /*0010*/ 	.byte	0x02, 0x03, 0x00, 0x00, 0x02, 0x06, 0x01, 0x00, 0x04, 0x0b, 0x08, 0x00, 0x09, 0x00, 0x00, 0x00
        /*0020*/ 	.byte	0x00, 0x00, 0x00, 0x00


//--------------------- .nv.info._Z8calcHashPdS_S_P5uint2PiS_S_S_S_S_S_S_S_ --------------------------
	.section	.nv.info._Z8calcHashPdS_S_P5uint2PiS_S_S_S_S_S_S_S_,"",@"SHT_CUDA_INFO"
	.sectionflags	@""
	.align	4


	//----- nvinfo : EIATTR_CUDA_API_VERSION
	.align		4
        /*0000*/ 	.byte	0x04, 0x37
        /*0002*/ 	.short	(.L_7 - .L_6)
.L_6:
        /*0004*/ 	.word	0x00000082


	//----- nvinfo : EIATTR_KPARAM_INFO
	.align		4
.L_7:
        /*0008*/ 	.byte	0x04, 0x17
        /*000a*/ 	.short	(.L_9 - .L_8)
.L_8:
        /*000c*/ 	.word	0x00000000
        /*0010*/ 	.short	0x000c
        /*0012*/ 	.short	0x0060
        /*0014*/ 	.byte	0x00, 0xf5, 0x21, 0x00


	//----- nvinfo : EIATTR_KPARAM_INFO
	.align		4
.L_9:
        /*0018*/ 	.byte	0x04, 0x17
        /*001a*/ 	.short	(.L_11 - .L_10)
.L_10:
        /*001c*/ 	.word	0x00000000
        /*0020*/ 	.short	0x000b
        /*0022*/ 	.short	0x0058
        /*0024*/ 	.byte	0x00, 0xf5, 0x21, 0x00


	//----- nvinfo : EIATTR_KPARAM_INFO
	.align		4
.L_11:
        /*0028*/ 	.byte	0x04, 0x17
        /*002a*/ 	.short	(.L_13 - .L_12)
.L_12:
        /*002c*/ 	.word	0x00000000
        /*0030*/ 	.short	0x000a
        /*0032*/ 	.short	0x0050
        /*0034*/ 	.byte	0x00, 0xf5, 0x21, 0x00


	//----- nvinfo : EIATTR_KPARAM_INFO
	.align		4
.L_13:
        /*0038*/ 	.byte	0x04, 0x17
        /*003a*/ 	.short	(.L_15 - .L_14)
.L_14:
        /*003c*/ 	.word	0x00000000
        /*0040*/ 	.short	0x0009
        /*0042*/ 	.short	0x0048
        /*0044*/ 	.byte	0x00, 0xf5, 0x21, 0x00


	//----- nvinfo : EIATTR_KPARAM_INFO
	.align		4
.L_15:
        /*0048*/ 	.byte	0x04, 0x17
        /*004a*/ 	.short	(.L_17 - .L_16)
.L_16:
        /*004c*/ 	.word	0x00000000
        /*0050*/ 	.short	0x0008
        /*0052*/ 	.short	0x0040
        /*0054*/ 	.byte	0x00, 0xf5, 0x21, 0x00


	//----- nvinfo : EIATTR_KPARAM_INFO
	.align		4
.L_17:
        /*0058*/ 	.byte	0x04, 0x17
        /*005a*/ 	.short	(.L_19 - .L_18)
.L_18:
        /*005c*/ 	.word	0x00000000
        /*0060*/ 	.short	0x0007
        /*0062*/ 	.short	0x0038
        /*0064*/ 	.byte	0x00, 0xf5, 0x21, 0x00


	//----- nvinfo : EIATTR_KPARAM_INFO
	.align		4
.L_19:
        /*0068*/ 	.byte	0x04, 0x17
        /*006a*/ 	.short	(.L_21 - .L_20)
.L_20:
        /*006c*/ 	.word	0x00000000
        /*0070*/ 	.short	0x0006
        /*0072*/ 	.short	0x0030
        /*0074*/ 	.byte	0x00, 0xf5, 0x21, 0x00


	//----- nvinfo : EIATTR_KPARAM_INFO
	.align		4
.L_21:
        /*0078*/ 	.byte	0x04, 0x17
        /*007a*/ 	.short	(.L_23 - .L_22)
.L_22:
        /*007c*/ 	.word	0x00000000
        /*0080*/ 	.short	0x0005
        /*0082*/ 	.short	0x0028
        /*0084*/ 	.byte	0x00, 0xf5, 0x21, 0x00


	//----- nvinfo : EIATTR_KPARAM_INFO
	.align		4
.L_23:
        /*0088*/ 	.byte	0x04, 0x17
        /*008a*/ 	.short	(.L_25 - .L_24)
.L_24:
        /*008c*/ 	.word	0x00000000
        /*0090*/ 	.short	0x0004
        /*0092*/ 	.short	0x0020
        /*0094*/ 	.byte	0x00, 0xf5, 0x21, 0x00


	//----- nvinfo : EIATTR_KPARAM_INFO
	.align		4
.L_25:
        /*0098*/ 	.byte	0x04, 0x17
        /*009a*/ 	.short	(.L_27 - .L_26)
.L_26:
        /*009c*/ 	.word	0x00000000
        /*00a0*/ 	.short	0x0003
        /*00a2*/ 	.short	0x0018
        /*00a4*/ 	.byte	0x00, 0xf5, 0x21, 0x00


	//----- nvinfo : EIATTR_KPARAM_INFO
	.align		4
.L_27:
        /*00a8*/ 	.byte	0x04, 0x17
        /*00aa*/ 	.short	(.L_29 - .L_28)
.L_28:
        /*00ac*/ 	.word	0x00000000
        /*00b0*/ 	.short	0x0002
        /*00b2*/ 	.short	0x0010
        /*00b4*/ 	.byte	0x00, 0xf5, 0x21, 0x00


	//----- nvinfo : EIATTR_KPARAM_INFO
	.align		4
.L_29:
        /*00b8*/ 	.byte	0x04, 0x17
        /*00ba*/ 	.short	(.L_31 - .L_30)
.L_30:
        /*00bc*/ 	.word	0x00000000
        /*00c0*/ 	.short	0x0001
        /*00c2*/ 	.short	0x0008
        /*00c4*/ 	.byte	0x00, 0xf5, 0x21, 0x00


	//----- nvinfo : EIATTR_KPARAM_INFO
	.align		4
.L_31:
        /*00c8*/ 	.byte	0x04, 0x17
        /*00ca*/ 	.short	(.L_33 - .L_32)
.L_32:
        /*00cc*/ 	.word	0x00000000
        /*00d0*/ 	.short	0x0000
        /*00d2*/ 	.short	0x0000
        /*00d4*/ 	.byte	0x00, 0xf5, 0x21, 0x00


	//----- nvinfo : EIATTR_SPARSE_MMA_MASK
	.align		4
.L_33:
        /*00d8*/ 	.byte	0x03, 0x50
        /*00da*/ 	.short	0x0000


	//----- nvinfo : EIATTR_MAXREG_COUNT
	.align		4
        /*00dc*/ 	.byte	0x03, 0x1b
        /*00de*/ 	.short	0x00ff


	//----- nvinfo : EIATTR_MERCURY_ISA_VERSION
	.align		4
        /*00e0*/ 	.byte	0x03, 0x5f
        /*00e2*/ 	.short	0x0101


	//----- nvinfo : EIATTR_VRC_CTA_INIT_COUNT
	.align		4
        /*00e4*/ 	.byte	0x02, 0x4a
	.zero		1
	.zero		1


	//----- nvinfo : EIATTR_EXIT_INSTR_OFFSETS
	.align		4
        /*00e8*/ 	.byte	0x04, 0x1c
        /*00ea*/ 	.short	(.L_35 - .L_34)


	//   ....[0]....
.L_34:
        /*00ec*/ 	.word	0x00000010


	//----- nvinfo : EIATTR_CBANK_PARAM_SIZE
	.align		4
.L_35:
        /*00f0*/ 	.byte	0x03, 0x19
        /*00f2*/ 	.short	0x0068


	//----- nvinfo : EIATTR_PARAM_CBANK
	.align		4
        /*00f4*/ 	.byte	0x04, 0x0a
        /*00f6*/ 	.short	(.L_37 - .L_36)
	.align		4
.L_36:
        /*00f8*/ 	.word	index@(.nv.constant0._Z8calcHashPdS_S_P5uint2PiS_S_S_S_S_S_S_S_)
        /*00fc*/ 	.short	0x0380
        /*00fe*/ 	.short	0x0068


	//----- nvinfo : EIATTR_SW_WAR
	.align		4
.L_37:
        /*0100*/ 	.byte	0x04, 0x36
        /*0102*/ 	.short	(.L_39 - .L_38)
.L_38:
        /*0104*/ 	.word	0x00000008
.L_39:


//--------------------- .nv.callgraph             --------------------------
	.section	.nv.callgraph,"",@"SHT_CUDA_CALLGRAPH"
	.align	4
	.sectionentsize	8
	.align		4
        /*0000*/ 	.word	0x00000000
	.align		4
        /*0004*/ 	.word	0xffffffff
	.align		4
        /*0008*/ 	.word	0x00000000
	.align		4
        /*000c*/ 	.word	0xfffffffe
	.align		4
        /*0010*/ 	.word	0x00000000
	.align		4
        /*0014*/ 	.word	0xfffffffd
	.align		4
        /*0018*/ 	.word	0x00000000
	.align		4
        /*001c*/ 	.word	0xfffffffc


//--------------------- .text._Z8calcHashPdS_S_P5uint2PiS_S_S_S_S_S_S_S_ --------------------------
	.section	.text._Z8calcHashPdS_S_P5uint2PiS_S_S_S_S_S_S_S_,"ax",@progbits
	.align	128
        .global         _Z8calcHashPdS_S_P5uint2PiS_S_S_S_S_S_S_S_
        .type           _Z8calcHashPdS_S_P5uint2PiS_S_S_S_S_S_S_S_,@function
        .size           _Z8calcHashPdS_S_P5uint2PiS_S_S_S_S_S_S_S_,(.L_x_1 - _Z8calcHashPdS_S_P5uint2PiS_S_S_S_S_S_S_S_)
        .other          _Z8calcHashPdS_S_P5uint2PiS_S_S_S_S_S_S_S_,@"STO_CUDA_ENTRY STV_DEFAULT"
_Z8calcHashPdS_S_P5uint2PiS_S_S_S_S_S_S_S_:
.text._Z8calcHashPdS_S_P5uint2PiS_S_S_S_S_S_S_S_:
[----:B------:R-:W-:Y:S01]  /*0000*/  LDC R1, c[0x0][0x37c] ;  /* 0x0000df00ff017b82 */ /* 0x000fe20000000800 */
[----:B------:R-:W-:Y:S05]  /*0010*/  EXIT ;  /* 0x000000000000794d */ /* 0x000fea0003800000 */
.L_x_0:
[----:B------:R-:W-:-:S00]  /*0020*/  BRA `(.L_x_0) ;  /* 0xfffffffc00fc7947 */ /* 0x000fc0000383ffff */
[----:B------:R-:W-:-:S00]  /*0030*/  NOP ;  /* 0x0000000000007918 */ /* 0x000fc00000000000 */
        /* <DEDUP_REMOVED lines=12> */
.L_x_1:


//--------------------- .nv.shared.reserved.0     --------------------------
	.section	.nv.shared.reserved.0,"aw",@nobits
	.weak		__nv_reservedSMEM_offset_0_alias
	.size		__nv_reservedSMEM_offset_0_alias, 0, 64
	.other		__nv_reservedSMEM_offset_0_alias,@"STO_CUDA_RESERVED_SHARED STV_DEFAULT"
__nv_reservedSMEM_offset_0_alias:
	.zero		0
	.zero		64


//--------------------- .nv.constant0._Z8calcHashPdS_S_P5uint2PiS_S_S_S_S_S_S_S_ --------------------------
	.section	.nv.constant0._Z8calcHashPdS_S_P5uint2PiS_S_S_S_S_S_S_S_,"a",@progbits
	.sectionflags	@""
	.align	4
.nv.constant0._Z8calcHashPdS_S_P5uint2PiS_S_S_S_S_S_S_S_:
	.zero		1000


//--------------------- SYMBOLS --------------------------

	.type		.nv.reservedSmem.offset0,@object
	.size		.nv.reservedSmem.offset0,0x4
